//
// Generated by NVIDIA NVVM Compiler
//
// Compiler Build ID: CL-36424714
// Cuda compilation tools, release 13.0, V13.0.88
// Based on NVVM 20.0.0
//

.version 9.0
.target sm_100
.address_size 64

	// .globl	_Z16matrixMultKernelPfS_S_iii

.visible .entry _Z16matrixMultKernelPfS_S_iii(
	.param .u64 .ptr .align 1 _Z16matrixMultKernelPfS_S_iii_param_0,
	.param .u64 .ptr .align 1 _Z16matrixMultKernelPfS_S_iii_param_1,
	.param .u64 .ptr .align 1 _Z16matrixMultKernelPfS_S_iii_param_2,
	.param .u32 _Z16matrixMultKernelPfS_S_iii_param_3,
	.param .u32 _Z16matrixMultKernelPfS_S_iii_param_4,
	.param .u32 _Z16matrixMultKernelPfS_S_iii_param_5
)
{
	.reg .pred 	%p<13>;
	.reg .b32 	%r<43>;
	.reg .b32 	%f<68>;
	.reg .b64 	%rd<53>;

	ld.param.u64 	%rd7, [_Z16matrixMultKernelPfS_S_iii_param_0];
	ld.param.u64 	%rd8, [_Z16matrixMultKernelPfS_S_iii_param_1];
	ld.param.u64 	%rd6, [_Z16matrixMultKernelPfS_S_iii_param_2];
	ld.param.u32 	%r20, [_Z16matrixMultKernelPfS_S_iii_param_3];
	ld.param.u32 	%r18, [_Z16matrixMultKernelPfS_S_iii_param_4];
	ld.param.u32 	%r19, [_Z16matrixMultKernelPfS_S_iii_param_5];
	cvta.to.global.u64 	%rd1, %rd8;
	cvta.to.global.u64 	%rd2, %rd7;
	mov.u32 	%r22, %tid.x;
	mov.u32 	%r23, %ntid.x;
	mov.u32 	%r24, %ctaid.x;
	mad.lo.s32 	%r1, %r23, %r24, %r22;
	mov.u32 	%r25, %tid.y;
	mov.u32 	%r26, %ntid.y;
	mov.u32 	%r27, %ctaid.y;
	mad.lo.s32 	%r28, %r26, %r27, %r25;
	setp.ge.s32 	%p1, %r1, %r19;
	setp.ge.s32 	%p2, %r28, %r20;
	or.pred  	%p3, %p1, %p2;
	@%p3 bra 	$L__BB0_14;
	setp.lt.s32 	%p4, %r18, 1;
	mov.f32 	%f67, 0f00000000;
	@%p4 bra 	$L__BB0_13;
	mul.lo.s32 	%r3, %r18, %r28;
	and.b32  	%r4, %r18, 7;
	setp.lt.u32 	%p5, %r18, 8;
	mov.f32 	%f67, 0f00000000;
	mov.b32 	%r41, 0;
	@%p5 bra 	$L__BB0_5;
	and.b32  	%r41, %r18, 2147483640;
	neg.s32 	%r39, %r41;
	shl.b32 	%r7, %r19, 3;
	mul.wide.u32 	%rd9, %r3, 4;
	add.s64 	%rd10, %rd9, %rd2;
	add.s64 	%rd52, %rd10, 16;
	mov.f32 	%f67, 0f00000000;
	mul.wide.s32 	%rd13, %r19, 4;
	mov.u32 	%r38, %r1;
$L__BB0_4:
	.pragma "nounroll";
	ld.global.f32 	%f17, [%rd52+-16];
	mul.wide.s32 	%rd11, %r38, 4;
	add.s64 	%rd12, %rd1, %rd11;
	ld.global.f32 	%f18, [%rd12];
	fma.rn.f32 	%f19, %f17, %f18, %f67;
	ld.global.f32 	%f20, [%rd52+-12];
	add.s64 	%rd14, %rd12, %rd13;
	ld.global.f32 	%f21, [%rd14];
	fma.rn.f32 	%f22, %f20, %f21, %f19;
	ld.global.f32 	%f23, [%rd52+-8];
	add.s64 	%rd15, %rd14, %rd13;
	ld.global.f32 	%f24, [%rd15];
	fma.rn.f32 	%f25, %f23, %f24, %f22;
	ld.global.f32 	%f26, [%rd52+-4];
	add.s64 	%rd16, %rd15, %rd13;
	ld.global.f32 	%f27, [%rd16];
	fma.rn.f32 	%f28, %f26, %f27, %f25;
	ld.global.f32 	%f29, [%rd52];
	add.s64 	%rd17, %rd16, %rd13;
	ld.global.f32 	%f30, [%rd17];
	fma.rn.f32 	%f31, %f29, %f30, %f28;
	ld.global.f32 	%f32, [%rd52+4];
	add.s64 	%rd18, %rd17, %rd13;
	ld.global.f32 	%f33, [%rd18];
	fma.rn.f32 	%f34, %f32, %f33, %f31;
	ld.global.f32 	%f35, [%rd52+8];
	add.s64 	%rd19, %rd18, %rd13;
	ld.global.f32 	%f36, [%rd19];
	fma.rn.f32 	%f37, %f35, %f36, %f34;
	ld.global.f32 	%f38, [%rd52+12];
	add.s64 	%rd20, %rd19, %rd13;
	ld.global.f32 	%f39, [%rd20];
	fma.rn.f32 	%f67, %f38, %f39, %f37;
	add.s32 	%r39, %r39, 8;
	add.s32 	%r38, %r38, %r7;
	add.s64 	%rd52, %rd52, 32;
	setp.ne.s32 	%p6, %r39, 0;
	@%p6 bra 	$L__BB0_4;
$L__BB0_5:
	setp.eq.s32 	%p7, %r4, 0;
	@%p7 bra 	$L__BB0_13;
	and.b32  	%r13, %r18, 3;
	setp.lt.u32 	%p8, %r4, 4;
	@%p8 bra 	$L__BB0_8;
	add.s32 	%r30, %r41, %r3;
	mul.wide.u32 	%rd21, %r30, 4;
	add.s64 	%rd22, %rd2, %rd21;
	ld.global.f32 	%f41, [%rd22];
	mad.lo.s32 	%r31, %r41, %r19, %r1;
	mul.wide.s32 	%rd23, %r31, 4;
	add.s64 	%rd24, %rd1, %rd23;
	ld.global.f32 	%f42, [%rd24];
	fma.rn.f32 	%f43, %f41, %f42, %f67;
	cvt.u64.u32 	%rd25, %r3;
	cvt.u64.u32 	%rd26, %r41;
	add.s64 	%rd27, %rd26, %rd25;
	shl.b64 	%rd28, %rd27, 2;
	add.s64 	%rd29, %rd2, %rd28;
	ld.global.f32 	%f44, [%rd29+4];
	mul.wide.s32 	%rd30, %r19, 4;
	add.s64 	%rd31, %rd24, %rd30;
	ld.global.f32 	%f45, [%rd31];
	fma.rn.f32 	%f46, %f44, %f45, %f43;
	ld.global.f32 	%f47, [%rd29+8];
	add.s64 	%rd32, %rd31, %rd30;
	ld.global.f32 	%f48, [%rd32];
	fma.rn.f32 	%f49, %f47, %f48, %f46;
	ld.global.f32 	%f50, [%rd29+12];
	add.s64 	%rd33, %rd32, %rd30;
	ld.global.f32 	%f51, [%rd33];
	fma.rn.f32 	%f67, %f50, %f51, %f49;
	add.s32 	%r41, %r41, 4;
$L__BB0_8:
	setp.eq.s32 	%p9, %r13, 0;
	@%p9 bra 	$L__BB0_13;
	setp.eq.s32 	%p10, %r13, 1;
	@%p10 bra 	$L__BB0_11;
	add.s32 	%r32, %r41, %r3;
	mul.wide.u32 	%rd34, %r32, 4;
	add.s64 	%rd35, %rd2, %rd34;
	ld.global.f32 	%f53, [%rd35];
	mad.lo.s32 	%r33, %r41, %r19, %r1;
	mul.wide.s32 	%rd36, %r33, 4;
	add.s64 	%rd37, %rd1, %rd36;
	ld.global.f32 	%f54, [%rd37];
	fma.rn.f32 	%f55, %f53, %f54, %f67;
	cvt.u64.u32 	%rd38, %r3;
	cvt.u64.u32 	%rd39, %r41;
	add.s64 	%rd40, %rd39, %rd38;
	shl.b64 	%rd41, %rd40, 2;
	add.s64 	%rd42, %rd2, %rd41;
	ld.global.f32 	%f56, [%rd42+4];
	mul.wide.s32 	%rd43, %r19, 4;
	add.s64 	%rd44, %rd37, %rd43;
	ld.global.f32 	%f57, [%rd44];
	fma.rn.f32 	%f67, %f56, %f57, %f55;
	add.s32 	%r41, %r41, 2;
$L__BB0_11:
	and.b32  	%r34, %r18, 1;
	setp.eq.b32 	%p11, %r34, 1;
	not.pred 	%p12, %p11;
	@%p12 bra 	$L__BB0_13;
	add.s32 	%r35, %r41, %r3;
	mul.wide.u32 	%rd45, %r35, 4;
	add.s64 	%rd46, %rd2, %rd45;
	ld.global.f32 	%f58, [%rd46];
	mad.lo.s32 	%r36, %r41, %r19, %r1;
	mul.wide.s32 	%rd47, %r36, 4;
	add.s64 	%rd48, %rd1, %rd47;
	ld.global.f32 	%f59, [%rd48];
	fma.rn.f32 	%f67, %f58, %f59, %f67;
$L__BB0_13:
	mad.lo.s32 	%r37, %r19, %r28, %r1;
	cvta.to.global.u64 	%rd49, %rd6;
	mul.wide.s32 	%rd50, %r37, 4;
	add.s64 	%rd51, %rd49, %rd50;
	st.global.f32 	[%rd51], %f67;
$L__BB0_14:
	ret;

}


// ===== COMPILED SASS (sm_100) =====

	.target	sm_100

	.elftype	@"ET_EXEC"


//--------------------- .note.nv.tkinfo           --------------------------
	.section	.note.nv.tkinfo,"",@"SHT_NOTE"
	.sectionflags	@"SHF_NOTE_NV_TKINFO"
	.tkinfo
        /*0018*/ 	.word	0x00000002
        /*0030*/ 	.string	""
        /*0030*/ 	.string	"ptxas"
        /*0030*/ 	.string	"Cuda compilation tools, release 13.0, V13.0.88"
        /*0030*/ 	.string	"Build cuda_13.0.r13.0/compiler.36424714_0"
        /*0030*/ 	.string	"-arch sm_100 -m 64 "



//--------------------- .note.nv.cuinfo           --------------------------
	.section	.note.nv.cuinfo,"",@"SHT_NOTE"
	.sectionflags	@"SHF_NOTE_NV_CUINFO"
        /*0018*/ 	.short	0x0002
        /*001a*/ 	.short	0x0064
        /*001c*/ 	.short	0x0082
	.zero		2


//--------------------- .nv.info                  --------------------------
	.section	.nv.info,"",@"SHT_CUDA_INFO"
	.align	4


	//----- nvinfo : EIATTR_REGCOUNT
	.align		4
        /*0000*/ 	.byte	0x04, 0x2f
        /*0002*/ 	.short	(.L_1 - .L_0)
	.align		4
.L_0:
        /*0004*/ 	.word	index@(_Z16matrixMultKernelPfS_S_iii)
        /*0008*/ 	.word	0x00000020


	//----- nvinfo : EIATTR_FRAME_SIZE
	.align		4
.L_1:
        /*000c*/ 	.byte	0x04, 0x11
        /*000e*/ 	.short	(.L_3 - .L_2)
	.align		4
.L_2:
        /*0010*/ 	.word	index@(_Z16matrixMultKernelPfS_S_iii)
        /*0014*/ 	.word	0x00000000


	//----- nvinfo : EIATTR_MIN_STACK_SIZE
	.align		4
.L_3:
        /*0018*/ 	.byte	0x04, 0x12
        /*001a*/ 	.short	(.L_5 - .L_4)
	.align		4
.L_4:
        /*001c*/ 	.word	index@(_Z16matrixMultKernelPfS_S_iii)
        /*0020*/ 	.word	0x00000000
.L_5:


//--------------------- .nv.compat                --------------------------
	.section	.nv.compat,"",@"SHT_CUDA_COMPAT_INFO"
	.align	4
        /*0000*/ 	.byte	0x02, 0x09, 0x00, 0x00, 0x02, 0x02, 0x01, 0x00, 0x02, 0x05, 0x05, 0x00, 0x03, 0x07, 0x01, 0x01
        /*0010*/ 	.byte	0x02, 0x03, 0x00, 0x00, 0x02, 0x06, 0x01, 0x00, 0x04, 0x0b, 0x08, 0x00, 0x09, 0x00, 0x00, 0x00
        /*0020*/ 	.byte	0x00, 0x00, 0x00, 0x00


//--------------------- .nv.info._Z16matrixMultKernelPfS_S_iii --------------------------
	.section	.nv.info._Z16matrixMultKernelPfS_S_iii,"",@"SHT_CUDA_INFO"
	.sectionflags	@""
	.align	4


	//----- nvinfo : EIATTR_CUDA_API_VERSION
	.align		4
        /*0000*/ 	.byte	0x04, 0x37
        /*0002*/ 	.short	(.L_7 - .L_6)
.L_6:
        /*0004*/ 	.word	0x00000082


	//----- nvinfo : EIATTR_KPARAM_INFO
	.align		4
.L_7:
        /*0008*/ 	.byte	0x04, 0x17
        /*000a*/ 	.short	(.L_9 - .L_8)
.L_8:
        /*000c*/ 	.word	0x00000000
        /*0010*/ 	.short	0x0005
        /*0012*/ 	.short	0x0020
        /*0014*/ 	.byte	0x00, 0xf0, 0x11, 0x00


	//----- nvinfo : EIATTR_KPARAM_INFO
	.align		4
.L_9:
        /*0018*/ 	.byte	0x04, 0x17
        /*001a*/ 	.short	(.L_11 - .L_10)
.L_10:
        /*001c*/ 	.word	0x00000000
        /*0020*/ 	.short	0x0004
        /*0022*/ 	.short	0x001c
        /*0024*/ 	.byte	0x00, 0xf0, 0x11, 0x00


	//----- nvinfo : EIATTR_KPARAM_INFO
	.align		4
.L_11:
        /*0028*/ 	.byte	0x04, 0x17
        /*002a*/ 	.short	(.L_13 - .L_12)
.L_12:
        /*002c*/ 	.word	0x00000000
        /*0030*/ 	.short	0x0003
        /*0032*/ 	.short	0x0018
        /*0034*/ 	.byte	0x00, 0xf0, 0x11, 0x00


	//----- nvinfo : EIATTR_KPARAM_INFO
	.align		4
.L_13:
        /*0038*/ 	.byte	0x04, 0x17
        /*003a*/ 	.short	(.L_15 - .L_14)
.L_14:
        /*003c*/ 	.word	0x00000000
        /*0040*/ 	.short	0x0002
        /*0042*/ 	.short	0x0010
        /*0044*/ 	.byte	0x00, 0xf5, 0x21, 0x00


	//----- nvinfo : EIATTR_KPARAM_INFO
	.align		4
.L_15:
        /*0048*/ 	.byte	0x04, 0x17
        /*004a*/ 	.short	(.L_17 - .L_16)
.L_16:
        /*004c*/ 	.word	0x00000000
        /*0050*/ 	.short	0x0001
        /*0052*/ 	.short	0x0008
        /*0054*/ 	.byte	0x00, 0xf5, 0x21, 0x00


	//----- nvinfo : EIATTR_KPARAM_INFO
	.align		4
.L_17:
        /*0058*/ 	.byte	0x04, 0x17
        /*005a*/ 	.short	(.L_19 - .L_18)
.L_18:
        /*005c*/ 	.word	0x00000000
        /*0060*/ 	.short	0x0000
        /*0062*/ 	.short	0x0000
        /*0064*/ 	.byte	0x00, 0xf5, 0x21, 0x00


	//----- nvinfo : EIATTR_SPARSE_MMA_MASK
	.align		4
.L_19:
        /*0068*/ 	.byte	0x03, 0x50
        /*006a*/ 	.short	0x0000


	//----- nvinfo : EIATTR_MAXREG_COUNT
	.align		4
        /*006c*/ 	.byte	0x03, 0x1b
        /*006e*/ 	.short	0x00ff


	//----- nvinfo : EIATTR_MERCURY_ISA_VERSION
	.align		4
        /*0070*/ 	.byte	0x03, 0x5f
        /*0072*/ 	.short	0x0101


	//----- nvinfo : EIATTR_VRC_CTA_INIT_COUNT
	.align		4
        /*0074*/ 	.byte	0x02, 0x4a
	.zero		1
	.zero		1


	//----- nvinfo : EIATTR_EXIT_INSTR_OFFSETS
	.align		4
        /*0078*/ 	.byte	0x04, 0x1c
        /*007a*/ 	.short	(.L_21 - .L_20)


	//   ....[0]....
.L_20:
        /*007c*/ 	.word	0x000000d0


	//   ....[1]....
        /*0080*/ 	.word	0x000008f0


	//----- nvinfo : EIATTR_CBANK_PARAM_SIZE
	.align		4
.L_21:
        /*0084*/ 	.byte	0x03, 0x19
        /*0086*/ 	.short	0x0024


	//----- nvinfo : EIATTR_PARAM_CBANK
	.align		4
        /*0088*/ 	.byte	0x04, 0x0a
        /*008a*/ 	.short	(.L_23 - .L_22)
	.align		4
.L_22:
        /*008c*/ 	.word	index@(.nv.constant0._Z16matrixMultKernelPfS_S_iii)
        /*0090*/ 	.short	0x0380
        /*0092*/ 	.short	0x0024


	//----- nvinfo : EIATTR_SW_WAR
	.align		4
.L_23:
        /*0094*/ 	.byte	0x04, 0x36
        /*0096*/ 	.short	(.L_25 - .L_24)
.L_24:
        /*0098*/ 	.word	0x00000008
.L_25:


//--------------------- .nv.callgraph             --------------------------
	.section	.nv.callgraph,"",@"SHT_CUDA_CALLGRAPH"
	.align	4
	.sectionentsize	8
	.align		4
        /*0000*/ 	.word	0x00000000
	.align		4
        /*0004*/ 	.word	0xffffffff
	.align		4
        /*0008*/ 	.word	0x00000000
	.align		4
        /*000c*/ 	.word	0xfffffffe
	.align		4
        /*0010*/ 	.word	0x00000000
	.align		4
        /*0014*/ 	.word	0xfffffffd
	.align		4
        /*0018*/ 	.word	0x00000000
	.align		4
        /*001c*/ 	.word	0xfffffffc


//--------------------- .text._Z16matrixMultKernelPfS_S_iii --------------------------
	.section	.text._Z16matrixMultKernelPfS_S_iii,"ax",@progbits
	.align	128
        .global         _Z16matrixMultKernelPfS_S_iii
        .type           _Z16matrixMultKernelPfS_S_iii,@function
        .size           _Z16matrixMultKernelPfS_S_iii,(.L_x_5 - _Z16matrixMultKernelPfS_S_iii)
        .other          _Z16matrixMultKernelPfS_S_iii,@"STO_CUDA_ENTRY STV_DEFAULT"
_Z16matrixMultKernelPfS_S_iii:
.text._Z16matrixMultKernelPfS_S_iii:
[----:B------:R-:W-:Y:S01]  /*0000*/  LDC R1, c[0x0][0x37c] ;  /* 0x0000df00ff017b82 */ /* 0x000fe20000000800 */
[----:B------:R-:W0:Y:S01]  /*0010*/  S2R R0, SR_TID.Y ;  /* 0x0000000000007919 */ /* 0x000e220000002200 */
[----:B------:R-:W1:Y:S06]  /*0020*/  LDCU UR4, c[0x0][0x360] ;  /* 0x00006c00ff0477ac */ /* 0x000e6c0008000800 */
[----:B------:R-:W2:Y:S01]  /*0030*/  LDC R17, c[0x0][0x3a0] ;  /* 0x0000e800ff117b82 */ /* 0x000ea20000000800 */
[----:B------:R-:W0:Y:S01]  /*0040*/  S2R R5, SR_CTAID.Y ;  /* 0x0000000000057919 */ /* 0x000e220000002600 */
[----:B------:R-:W0:Y:S01]  /*0050*/  LDCU UR5, c[0x0][0x364] ;  /* 0x00006c80ff0577ac */ /* 0x000e220008000800 */
[----:B------:R-:W1:Y:S01]  /*0060*/  S2R R16, SR_TID.X ;  /* 0x0000000000107919 */ /* 0x000e620000002100 */
[----:B------:R-:W3:Y:S01]  /*0070*/  LDCU UR6, c[0x0][0x398] ;  /* 0x00007300ff0677ac */ /* 0x000ee20008000800 */
[----:B------:R-:W1:Y:S01]  /*0080*/  S2R R3, SR_CTAID.X ;  /* 0x0000000000037919 */ /* 0x000e620000002500 */
[----:B0-----:R-:W-:-:S05]  /*0090*/  IMAD R0, R5, UR5, R0 ;  /* 0x0000000505007c24 */ /* 0x001fca000f8e0200 */
[----:B---3--:R-:W-:Y:S01]  /*00a0*/  ISETP.GE.AND P0, PT, R0, UR6, PT ;  /* 0x0000000600007c0c */ /* 0x008fe2000bf06270 */
[----:B-1----:R-:W-:-:S05]  /*00b0*/  IMAD R16, R3, UR4, R16 ;  /* 0x0000000403107c24 */ /* 0x002fca000f8e0210 */
[----:B--2---:R-:W-:-:S13]  /*00c0*/  ISETP.GE.OR P0, PT, R16, R17, P0 ;  /* 0x000000111000720c */ /* 0x004fda0000706670 */
[----:B------:R-:W-:Y:S05]  /*00d0*/  @P0 EXIT ;  /* 0x000000000000094d */ /* 0x000fea0003800000 */
[----:B------:R-:W0:Y:S01]  /*00e0*/  LDC R19, c[0x0][0x39c] ;  /* 0x0000e700ff137b82 */ /* 0x000e220000000800 */
[----:B------:R-:W1:Y:S01]  /*00f0*/  LDCU.64 UR4, c[0x0][0x358] ;  /* 0x00006b00ff0477ac */ /* 0x000e620008000a00 */
[----:B------:R-:W-:Y:S01]  /*0100*/  HFMA2 R24, -RZ, RZ, 0, 0 ;  /* 0x00000000ff187431 */ /* 0x000fe200000001ff */
[----:B0-----:R-:W-:-:S13]  /*0110*/  ISETP.GE.AND P0, PT, R19, 0x1, PT ;  /* 0x000000011300780c */ /* 0x001fda0003f06270 */
[----:B-1----:R-:W-:Y:S05]  /*0120*/  @!P0 BRA `(.L_x_0) ;  /* 0x0000000400e08947 */ /* 0x002fea0003800000 */
[C---:B------:R-:W-:Y:S01]  /*0130*/  ISETP.GE.U32.AND P1, PT, R19.reuse, 0x8, PT ;  /* 0x000000081300780c */ /* 0x040fe20003f26070 */
[----:B------:R-:W-:Y:S01]  /*0140*/  IMAD R20, R0, R19, RZ ;  /* 0x0000001300147224 */ /* 0x000fe200078e02ff */
[----:B------:R-:W-:Y:S02]  /*0150*/  LOP3.LUT R27, R19, 0x7, RZ, 0xc0, !PT ;  /* 0x00000007131b7812 */ /* 0x000fe400078ec0ff */
[----:B------:R-:W-:Y:S02]  /*0160*/  MOV R24, RZ ;  /* 0x000000ff00187202 */ /* 0x000fe40000000f00 */
[----:B------:R-:W-:Y:S02]  /*0170*/  ISETP.NE.AND P0, PT, R27, RZ, PT ;  /* 0x000000ff1b00720c */ /* 0x000fe40003f05270 */
[----:B------:R-:W-:-:S05]  /*0180*/  MOV R21, RZ ;  /* 0x000000ff00157202 */ /* 0x000fca0000000f00 */
[----:B------:R-:W-:Y:S06]  /*0190*/  @!P1 BRA `(.L_x_1) ;  /* 0x0000000000c49947 */ /* 0x000fec0003800000 */
[----:B------:R-:W0:Y:S01]  /*01a0*/  LDC.64 R2, c[0x0][0x380] ;  /* 0x0000e000ff027b82 */ /* 0x000e220000000a00 */
[----:B------:R-:W-:Y:S02]  /*01b0*/  LOP3.LUT R21, R19, 0x7ffffff8, RZ, 0xc0, !PT ;  /* 0x7ffffff813157812 */ /* 0x000fe400078ec0ff */
[----:B------:R-:W-:Y:S02]  /*01c0*/  MOV R24, RZ ;  /* 0x000000ff00187202 */ /* 0x000fe40000000f00 */
[----:B------:R-:W-:Y:S02]  /*01d0*/  MOV R18, R16 ;  /* 0x0000001000127202 */ /* 0x000fe40000000f00 */
[----:B------:R-:W-:Y:S01]  /*01e0*/  IADD3 R22, PT, PT, -R21, RZ, RZ ;  /* 0x000000ff15167210 */ /* 0x000fe20007ffe1ff */
[----:B0-----:R-:W-:-:S03]  /*01f0*/  IMAD.WIDE.U32 R2, R20, 0x4, R2 ;  /* 0x0000000414027825 */ /* 0x001fc600078e0002 */
[----:B------:R-:W-:-:S04]  /*0200*/  IADD3 R4, P1, PT, R2, 0x10, RZ ;  /* 0x0000001002047810 */ /* 0x000fc80007f3e0ff */
[----:B------:R-:W-:-:S09]  /*0210*/  IADD3.X R5, PT, PT, RZ, R3, RZ, P1, !PT ;  /* 0x00000003ff057210 */ /* 0x000fd20000ffe4ff */
.L_x_2:
[----:B------:R-:W0:Y:S01]  /*0220*/  LDC.64 R14, c[0x0][0x388] ;  /* 0x0000e200ff0e7b82 */ /* 0x000e220000000a00 */
[----:B------:R-:W-:Y:S02]  /*0230*/  MOV R2, R4 ;  /* 0x0000000400027202 */ /* 0x000fe40000000f00 */
[----:B------:R-:W-:-:S05]  /*0240*/  MOV R3, R5 ;  /* 0x0000000500037202 */ /* 0x000fca0000000f00 */
[----:B------:R-:W2:Y:S04]  /*0250*/  LDG.E R25, desc[UR4][R2.64+-0x10] ;  /* 0xfffff00402197981 */ /* 0x000ea8000c1e1900 */
[----:B------:R-:W3:Y:S04]  /*0260*/  LDG.E R23, desc[UR4][R2.64+-0xc] ;  /* 0xfffff40402177981 */ /* 0x000ee8000c1e1900 */
[----:B------:R-:W4:Y:S04]  /*0270*/  LDG.E R29, desc[UR4][R2.64+-0x8] ;  /* 0xfffff804021d7981 */ /* 0x000f28000c1e1900 */
[----:B------:R-:W5:Y:S01]  /*0280*/  LDG.E R28, desc[UR4][R2.64+-0x4] ;  /* 0xfffffc04021c7981 */ /* 0x000f62000c1e1900 */
[----:B0-----:R-:W-:-:S05]  /*0290*/  IMAD.WIDE R14, R18, 0x4, R14 ;  /* 0x00000004120e7825 */ /* 0x001fca00078e020e */
[----:B------:R0:W2:Y:S01]  /*02a0*/  LDG.E R26, desc[UR4][R14.64] ;  /* 0x000000040e1a7981 */ /* 0x0000a2000c1e1900 */
[----:B------:R-:W-:-:S04]  /*02b0*/  IMAD.WIDE R12, R17, 0x4, R14 ;  /* 0x00000004110c7825 */ /* 0x000fc800078e020e */
[C---:B------:R-:W-:Y:S02]  /*02c0*/  IMAD.WIDE R4, R17.reuse, 0x4, R12 ;  /* 0x0000000411047825 */ /* 0x040fe400078e020c */
[----:B------:R-:W3:Y:S02]  /*02d0*/  LDG.E R12, desc[UR4][R12.64] ;  /* 0x000000040c0c7981 */ /* 0x000ee4000c1e1900 */
[C---:B------:R-:W-:Y:S02]  /*02e0*/  IMAD.WIDE R8, R17.reuse, 0x4, R4 ;  /* 0x0000000411087825 */ /* 0x040fe400078e0204 */
[----:B------:R-:W4:Y:S02]  /*02f0*/  LDG.E R4, desc[UR4][R4.64] ;  /* 0x0000000404047981 */ /* 0x000f24000c1e1900 */
[C---:B------:R-:W-:Y:S02]  /*0300*/  IMAD.WIDE R6, R17.reuse, 0x4, R8 ;  /* 0x0000000411067825 */ /* 0x040fe400078e0208 */
[----:B------:R-:W5:Y:S02]  /*0310*/  LDG.E R8, desc[UR4][R8.64] ;  /* 0x0000000408087981 */ /* 0x000f64000c1e1900 */
[----:B------:R-:W-:-:S02]  /*0320*/  IMAD.WIDE R10, R17, 0x4, R6 ;  /* 0x00000004110a7825 */ /* 0x000fc400078e0206 */
[----:B------:R-:W5:Y:S04]  /*0330*/  LDG.E R5, desc[UR4][R2.64] ;  /* 0x0000000402057981 */ /* 0x000f68000c1e1900 */
[----:B------:R-:W5:Y:S01]  /*0340*/  LDG.E R6, desc[UR4][R6.64] ;  /* 0x0000000406067981 */ /* 0x000f62000c1e1900 */
[----:B0-----:R-:W-:-:S03]  /*0350*/  IMAD.WIDE R14, R17, 0x4, R10 ;  /* 0x00000004110e7825 */ /* 0x001fc600078e020a */
[----:B------:R-:W5:Y:S04]  /*0360*/  LDG.E R10, desc[UR4][R10.64] ;  /* 0x000000040a0a7981 */ /* 0x000f68000c1e1900 */
[----:B------:R-:W5:Y:S04]  /*0370*/  LDG.E R13, desc[UR4][R14.64] ;  /* 0x000000040e0d7981 */ /* 0x000f68000c1e1900 */
[----:B------:R-:W5:Y:S04]  /*0380*/  LDG.E R7, desc[UR4][R2.64+0x4] ;  /* 0x0000040402077981 */ /* 0x000f68000c1e1900 */
[----:B------:R-:W5:Y:S01]  /*0390*/  LDG.E R9, desc[UR4][R2.64+0xc] ;  /* 0x00000c0402097981 */ /* 0x000f62000c1e1900 */
[----:B--2---:R-:W-:Y:S01]  /*03a0*/  FFMA R26, R25, R26, R24 ;  /* 0x0000001a191a7223 */ /* 0x004fe20000000018 */
[----:B------:R-:W-:-:S02]  /*03b0*/  IMAD.WIDE R24, R17, 0x4, R14 ;  /* 0x0000000411187825 */ /* 0x000fc400078e020e */
[----:B------:R-:W2:Y:S04]  /*03c0*/  LDG.E R14, desc[UR4][R2.64+0x8] ;  /* 0x00000804020e7981 */ /* 0x000ea8000c1e1900 */
[----:B------:R-:W2:Y:S01]  /*03d0*/  LDG.E R24, desc[UR4][R24.64] ;  /* 0x0000000418187981 */ /* 0x000ea2000c1e1900 */
[----:B---3--:R-:W-:Y:S01]  /*03e0*/  FFMA R12, R23, R12, R26 ;  /* 0x0000000c170c7223 */ /* 0x008fe2000000001a */
[----:B------:R-:W-:-:S03]  /*03f0*/  IADD3 R22, PT, PT, R22, 0x8, RZ ;  /* 0x0000000816167810 */ /* 0x000fc60007ffe0ff */
[----:B----4-:R-:W-:Y:S01]  /*0400*/  FFMA R29, R29, R4, R12 ;  /* 0x000000041d1d7223 */ /* 0x010fe2000000000c */
[----:B------:R-:W-:-:S03]  /*0410*/  ISETP.NE.AND P1, PT, R22, RZ, PT ;  /* 0x000000ff1600720c */ /* 0x000fc60003f25270 */
[----:B-----5:R-:W-:Y:S01]  /*0420*/  FFMA R8, R28, R8, R29 ;  /* 0x000000081c087223 */ /* 0x020fe2000000001d */
[----:B------:R-:W-:-:S03]  /*0430*/  IADD3 R4, P2, PT, R2, 0x20, RZ ;  /* 0x0000002002047810 */ /* 0x000fc60007f5e0ff */
[----:B------:R-:W-:Y:S01]  /*0440*/  FFMA R6, R5, R6, R8 ;  /* 0x0000000605067223 */ /* 0x000fe20000000008 */
[----:B------:R-:W-:Y:S02]  /*0450*/  IADD3.X R5, PT, PT, RZ, R3, RZ, P2, !PT ;  /* 0x00000003ff057210 */ /* 0x000fe400017fe4ff */
[----:B------:R-:W-:Y:S01]  /*0460*/  LEA R18, R17, R18, 0x3 ;  /* 0x0000001211127211 */ /* 0x000fe200078e18ff */
[----:B------:R-:W-:-:S04]  /*0470*/  FFMA R7, R7, R10, R6 ;  /* 0x0000000a07077223 */ /* 0x000fc80000000006 */
[----:B--2---:R-:W-:-:S04]  /*0480*/  FFMA R14, R14, R13, R7 ;  /* 0x0000000d0e0e7223 */ /* 0x004fc80000000007 */
[----:B------:R-:W-:Y:S01]  /*0490*/  FFMA R24, R9, R24, R14 ;  /* 0x0000001809187223 */ /* 0x000fe2000000000e */
[----:B------:R-:W-:Y:S06]  /*04a0*/  @P1 BRA `(.L_x_2) ;  /* 0xfffffffc005c1947 */ /* 0x000fec000383ffff */
.L_x_1:
[----:B------:R-:W-:Y:S05]  /*04b0*/  @!P0 BRA `(.L_x_0) ;  /* 0x0000000000fc8947 */ /* 0x000fea0003800000 */
[----:B------:R-:W-:Y:S02]  /*04c0*/  ISETP.GE.U32.AND P1, PT, R27, 0x4, PT ;  /* 0x000000041b00780c */ /* 0x000fe40003f26070 */
[----:B------:R-:W-:-:S04]  /*04d0*/  LOP3.LUT R14, R19, 0x3, RZ, 0xc0, !PT ;  /* 0x00000003130e7812 */ /* 0x000fc800078ec0ff */
[----:B------:R-:W-:-:S07]  /*04e0*/  ISETP.NE.AND P0, PT, R14, RZ, PT ;  /* 0x000000ff0e00720c */ /* 0x000fce0003f05270 */
[----:B------:R-:W-:Y:S06]  /*04f0*/  @!P1 BRA `(.L_x_3) ;  /* 0x00000000006c9947 */ /* 0x000fec0003800000 */
[----:B------:R-:W0:Y:S01]  /*0500*/  LDC.64 R4, c[0x0][0x388] ;  /* 0x0000e200ff047b82 */ /* 0x000e220000000a00 */
[----:B------:R-:W1:Y:S01]  /*0510*/  LDCU.64 UR6, c[0x0][0x380] ;  /* 0x00007000ff0677ac */ /* 0x000e620008000a00 */
[----:B------:R-:W-:Y:S01]  /*0520*/  IMAD R7, R21, R17, R16 ;  /* 0x0000001115077224 */ /* 0x000fe200078e0210 */
[CC--:B------:R-:W-:Y:S02]  /*0530*/  IADD3 R3, PT, PT, R20.reuse, R21.reuse, RZ ;  /* 0x0000001514037210 */ /* 0x0c0fe40007ffe0ff */
[----:B------:R-:W-:-:S03]  /*0540*/  IADD3 R8, P1, PT, R20, R21, RZ ;  /* 0x0000001514087210 */ /* 0x000fc60007f3e0ff */
[----:B------:R-:W2:Y:S01]  /*0550*/  LDC.64 R12, c[0x0][0x380] ;  /* 0x0000e000ff0c7b82 */ /* 0x000ea20000000a00 */
[----:B0-----:R-:W-:-:S04]  /*0560*/  IMAD.WIDE R4, R7, 0x4, R4 ;  /* 0x0000000407047825 */ /* 0x001fc800078e0204 */
[----:B------:R-:W-:Y:S02]  /*0570*/  IMAD.WIDE R6, R17, 0x4, R4 ;  /* 0x0000000411067825 */ /* 0x000fe400078e0204 */
[----:B------:R-:W3:Y:S02]  /*0580*/  LDG.E R4, desc[UR4][R4.64] ;  /* 0x0000000404047981 */ /* 0x000ee4000c1e1900 */
[----:B--2---:R-:W-:Y:S01]  /*0590*/  IMAD.WIDE.U32 R12, R3, 0x4, R12 ;  /* 0x00000004030c7825 */ /* 0x004fe200078e000c */
[----:B------:R-:W-:Y:S02]  /*05a0*/  IADD3.X R3, PT, PT, RZ, RZ, RZ, P1, !PT ;  /* 0x000000ffff037210 */ /* 0x000fe40000ffe4ff */
[----:B-1----:R-:W-:-:S03]  /*05b0*/  LEA R2, P1, R8, UR6, 0x2 ;  /* 0x0000000608027c11 */ /* 0x002fc6000f8210ff */
[----:B------:R-:W3:Y:S01]  /*05c0*/  LDG.E R13, desc[UR4][R12.64] ;  /* 0x000000040c0d7981 */ /* 0x000ee2000c1e1900 */
[----:B------:R-:W-:Y:S01]  /*05d0*/  LEA.HI.X R3, R8, UR7, R3, 0x2, P1 ;  /* 0x0000000708037c11 */ /* 0x000fe200088f1403 */
[C---:B------:R-:W-:Y:S02]  /*05e0*/  IMAD.WIDE R8, R17.reuse, 0x4, R6 ;  /* 0x0000000411087825 */ /* 0x040fe400078e0206 */
[----:B------:R-:W2:Y:S04]  /*05f0*/  LDG.E R6, desc[UR4][R6.64] ;  /* 0x0000000406067981 */ /* 0x000ea8000c1e1900 */
[----:B------:R-:W2:Y:S01]  /*0600*/  LDG.E R15, desc[UR4][R2.64+0x4] ;  /* 0x00000404020f7981 */ /* 0x000ea2000c1e1900 */
[----:B------:R-:W-:-:S03]  /*0610*/  IMAD.WIDE R10, R17, 0x4, R8 ;  /* 0x00000004110a7825 */ /* 0x000fc600078e0208 */
[----:B------:R-:W4:Y:S04]  /*0620*/  LDG.E R22, desc[UR4][R8.64] ;  /* 0x0000000408167981 */ /* 0x000f28000c1e1900 */
[----:B------:R-:W4:Y:S04]  /*0630*/  LDG.E R18, desc[UR4][R2.64+0x8] ;  /* 0x0000080402127981 */ /* 0x000f28000c1e1900 */
[----:B------:R-:W5:Y:S04]  /*0640*/  LDG.E R26, desc[UR4][R2.64+0xc] ;  /* 0x00000c04021a7981 */ /* 0x000f68000c1e1900 */
[----:B------:R-:W5:Y:S01]  /*0650*/  LDG.E R10, desc[UR4][R10.64] ;  /* 0x000000040a0a7981 */ /* 0x000f62000c1e1900 */
[----:B------:R-:W-:Y:S01]  /*0660*/  IADD3 R21, PT, PT, R21, 0x4, RZ ;  /* 0x0000000415157810 */ /* 0x000fe20007ffe0ff */
[----:B---3--:R-:W-:-:S04]  /*0670*/  FFMA R24, R13, R4, R24 ;  /* 0x000000040d187223 */ /* 0x008fc80000000018 */
[----:B--2---:R-:W-:-:S04]  /*0680*/  FFMA R15, R15, R6, R24 ;  /* 0x000000060f0f7223 */ /* 0x004fc80000000018 */
[----:B----4-:R-:W-:-:S04]  /*0690*/  FFMA R15, R18, R22, R15 ;  /* 0x00000016120f7223 */ /* 0x010fc8000000000f */
[----:B-----5:R-:W-:-:S07]  /*06a0*/  FFMA R24, R26, R10, R15 ;  /* 0x0000000a1a187223 */ /* 0x020fce000000000f */
.L_x_3:
[----:B------:R-:W-:Y:S05]  /*06b0*/  @!P0 BRA `(.L_x_0) ;  /* 0x00000000007c8947 */ /* 0x000fea0003800000 */
[----:B------:R-:W-:Y:S01]  /*06c0*/  ISETP.NE.AND P1, PT, R14, 0x1, PT ;  /* 0x000000010e00780c */ /* 0x000fe20003f25270 */
[----:B------:R-:W0:Y:S01]  /*06d0*/  LDC.64 R10, c[0x0][0x380] ;  /* 0x0000e000ff0a7b82 */ /* 0x000e220000000a00 */
[----:B------:R-:W-:-:S04]  /*06e0*/  LOP3.LUT R19, R19, 0x1, RZ, 0xc0, !PT ;  /* 0x0000000113137812 */ /* 0x000fc800078ec0ff */
[----:B------:R-:W-:-:S03]  /*06f0*/  ISETP.NE.U32.AND P0, PT, R19, 0x1, PT ;  /* 0x000000011300780c */ /* 0x000fc60003f05070 */
[----:B------:R-:W1:Y:S04]  /*0700*/  LDC.64 R8, c[0x0][0x388] ;  /* 0x0000e200ff087b82 */ /* 0x000e680000000a00 */
[CC--:B------:R-:W-:Y:S02]  /*0710*/  @P1 IADD3 R13, PT, PT, R20.reuse, R21.reuse, RZ ;  /* 0x00000015140d1210 */ /* 0x0c0fe40007ffe0ff */
[----:B------:R-:W-:Y:S02]  /*0720*/  @P1 IADD3 R12, P2, PT, R20, R21, RZ ;  /* 0x00000015140c1210 */ /* 0x000fe40007f5e0ff */
[----:B------:R-:W2:Y:S02]  /*0730*/  @P1 LDC.64 R2, c[0x0][0x380] ;  /* 0x0000e000ff021b82 */ /* 0x000ea40000000a00 */
[----:B------:R-:W-:-:S06]  /*0740*/  @P1 IADD3.X R14, PT, PT, RZ, RZ, RZ, P2, !PT ;  /* 0x000000ffff0e1210 */ /* 0x000fcc00017fe4ff */
[----:B------:R-:W3:Y:S01]  /*0750*/  LDC.64 R4, c[0x0][0x380] ;  /* 0x0000e000ff047b82 */ /* 0x000ee20000000a00 */
[----:B0-----:R-:W-:-:S04]  /*0760*/  @P1 IMAD.WIDE.U32 R10, R13, 0x4, R10 ;  /* 0x000000040d0a1825 */ /* 0x001fc800078e000a */
[C---:B------:R-:W-:Y:S01]  /*0770*/  @P1 IMAD R13, R21.reuse, R17, R16 ;  /* 0x00000011150d1224 */ /* 0x040fe200078e0210 */
[----:B------:R-:W-:Y:S01]  /*0780*/  @P1 IADD3 R21, PT, PT, R21, 0x2, RZ ;  /* 0x0000000215151810 */ /* 0x000fe20007ffe0ff */
[----:B------:R-:W4:Y:S01]  /*0790*/  @P1 LDG.E R11, desc[UR4][R10.64] ;  /* 0x000000040a0b1981 */ /* 0x000f22000c1e1900 */
[----:B------:R-:W0:Y:S01]  /*07a0*/  LDC.64 R6, c[0x0][0x388] ;  /* 0x0000e200ff067b82 */ /* 0x000e220000000a00 */
[----:B-1----:R-:W-:Y:S01]  /*07b0*/  @P1 IMAD.WIDE R8, R13, 0x4, R8 ;  /* 0x000000040d081825 */ /* 0x002fe200078e0208 */
[----:B------:R-:W-:Y:S02]  /*07c0*/  @!P0 IADD3 R15, PT, PT, R20, R21, RZ ;  /* 0x00000015140f8210 */ /* 0x000fe40007ffe0ff */
[----:B--2---:R-:W-:Y:S01]  /*07d0*/  @P1 LEA R2, P2, R12, R2, 0x2 ;  /* 0x000000020c021211 */ /* 0x004fe200078410ff */
[----:B------:R-:W-:-:S03]  /*07e0*/  @!P0 IMAD R21, R21, R17, R16 ;  /* 0x0000001115158224 */ /* 0x000fc600078e0210 */
[----:B------:R-:W-:Y:S01]  /*07f0*/  @P1 LEA.HI.X R3, R12, R3, R14, 0x2, P2 ;  /* 0x000000030c031211 */ /* 0x000fe200010f140e */
[----:B------:R-:W-:Y:S01]  /*0800*/  @P1 IMAD.WIDE R12, R17, 0x4, R8 ;  /* 0x00000004110c1825 */ /* 0x000fe200078e0208 */
[----:B------:R-:W4:Y:S03]  /*0810*/  @P1 LDG.E R14, desc[UR4][R8.64] ;  /* 0x00000004080e1981 */ /* 0x000f26000c1e1900 */
[----:B---3--:R-:W-:Y:S01]  /*0820*/  @!P0 IMAD.WIDE.U32 R4, R15, 0x4, R4 ;  /* 0x000000040f048825 */ /* 0x008fe200078e0004 */
[----:B------:R-:W2:Y:S04]  /*0830*/  @P1 LDG.E R2, desc[UR4][R2.64+0x4] ;  /* 0x0000040402021981 */ /* 0x000ea8000c1e1900 */
[----:B------:R-:W2:Y:S01]  /*0840*/  @P1 LDG.E R12, desc[UR4][R12.64] ;  /* 0x000000040c0c1981 */ /* 0x000ea2000c1e1900 */
[----:B0-----:R-:W-:-:S03]  /*0850*/  @!P0 IMAD.WIDE R6, R21, 0x4, R6 ;  /* 0x0000000415068825 */ /* 0x001fc600078e0206 */
[----:B------:R-:W3:Y:S04]  /*0860*/  @!P0 LDG.E R5, desc[UR4][R4.64] ;  /* 0x0000000404058981 */ /* 0x000ee8000c1e1900 */
[----:B------:R-:W3:Y:S01]  /*0870*/  @!P0 LDG.E R6, desc[UR4][R6.64] ;  /* 0x0000000406068981 */ /* 0x000ee2000c1e1900 */
[----:B----4-:R-:W-:-:S04]  /*0880*/  @P1 FFMA R11, R11, R14, R24 ;  /* 0x0000000e0b0b1223 */ /* 0x010fc80000000018 */
[----:B--2---:R-:W-:-:S04]  /*0890*/  @P1 FFMA R24, R2, R12, R11 ;  /* 0x0000000c02181223 */ /* 0x004fc8000000000b */
[----:B---3--:R-:W-:-:S07]  /*08a0*/  @!P0 FFMA R24, R5, R6, R24 ;  /* 0x0000000605188223 */ /* 0x008fce0000000018 */
.L_x_0:
[----:B------:R-:W0:Y:S01]  /*08b0*/  LDC.64 R2, c[0x0][0x390] ;  /* 0x0000e400ff027b82 */ /* 0x000e220000000a00 */
[----:B------:R-:W-:-:S04]  /*08c0*/  IMAD R17, R0, R17, R16 ;  /* 0x0000001100117224 */ /* 0x000fc800078e0210 */
[----:B0-----:R-:W-:-:S05]  /*08d0*/  IMAD.WIDE R2, R17, 0x4, R2 ;  /* 0x0000000411027825 */ /* 0x001fca00078e0202 */
[----:B------:R-:W-:Y:S01]  /*08e0*/  STG.E desc[UR4][R2.64], R24 ;  /* 0x0000001802007986 */ /* 0x000fe2000c101904 */
[----:B------:R-:W-:Y:S05]  /*08f0*/  EXIT ;  /* 0x000000000000794d */ /* 0x000fea0003800000 */
.L_x_4:
[----:B------:R-:W-:-:S00]  /*0900*/  BRA `(.L_x_4) ;  /* 0xfffffffc00fc7947 */ /* 0x000fc0000383ffff */
[----:B------:R-:W-:-:S00]  /*0910*/  NOP ;  /* 0x0000000000007918 */ /* 0x000fc00000000000 */
        /* <DEDUP_REMOVED lines=14> */
.L_x_5:


//--------------------- .nv.shared.reserved.0     --------------------------
	.section	.nv.shared.reserved.0,"aw",@nobits
	.weak		__nv_reservedSMEM_offset_0_alias
	.size		__nv_reservedSMEM_offset_0_alias, 0, 64
	.other		__nv_reservedSMEM_offset_0_alias,@"STO_CUDA_RESERVED_SHARED STV_DEFAULT"
__nv_reservedSMEM_offset_0_alias:
	.zero		0
	.zero		64


//--------------------- .nv.constant0._Z16matrixMultKernelPfS_S_iii --------------------------
	.section	.nv.constant0._Z16matrixMultKernelPfS_S_iii,"a",@progbits
	.sectionflags	@""
	.align	4
.nv.constant0._Z16matrixMultKernelPfS_S_iii:
	.zero		932


//--------------------- SYMBOLS --------------------------

	.type		.nv.reservedSmem.offset0,@object
	.size		.nv.reservedSmem.offset0,0x4
